//
// Generated by NVIDIA NVVM Compiler
//
// Compiler Build ID: CL-36424714
// Cuda compilation tools, release 13.0, V13.0.88
// Based on NVVM 20.0.0
//

.version 9.0
.target sm_100
.address_size 64

	// .globl	_Z8luvtorgbP6float4Pjj

.visible .entry _Z8luvtorgbP6float4Pjj(
	.param .u64 .ptr .align 1 _Z8luvtorgbP6float4Pjj_param_0,
	.param .u64 .ptr .align 1 _Z8luvtorgbP6float4Pjj_param_1,
	.param .u32 _Z8luvtorgbP6float4Pjj_param_2
)
{
	.reg .pred 	%p<11>;
	.reg .b32 	%r<21>;
	.reg .b32 	%f<46>;
	.reg .b64 	%rd<9>;
	.reg .b64 	%fd<10>;

	ld.param.u64 	%rd2, [_Z8luvtorgbP6float4Pjj_param_0];
	ld.param.u64 	%rd1, [_Z8luvtorgbP6float4Pjj_param_1];
	ld.param.u32 	%r2, [_Z8luvtorgbP6float4Pjj_param_2];
	cvta.to.global.u64 	%rd3, %rd2;
	mov.u32 	%r3, %ctaid.x;
	mov.u32 	%r4, %ntid.x;
	mov.u32 	%r5, %tid.x;
	mad.lo.s32 	%r6, %r3, %r4, %r5;
	mov.u32 	%r7, %ctaid.y;
	mov.u32 	%r8, %ntid.y;
	mov.u32 	%r9, %tid.y;
	mad.lo.s32 	%r10, %r7, %r8, %r9;
	mad.lo.s32 	%r1, %r2, %r10, %r6;
	mul.wide.s32 	%rd4, %r1, 16;
	add.s64 	%rd5, %rd3, %rd4;
	.pragma "used_bytes_mask 4095";
	ld.global.v4.f32 	{%f3, %f1, %f2, %f7}, [%rd5];
	setp.geu.f32 	%p1, %f3, 0f41000000;
	@%p1 bra 	$L__BB0_2;
	div.rn.f32 	%f45, %f3, 0f4461D333;
	bra.uni 	$L__BB0_3;
$L__BB0_2:
	add.f32 	%f8, %f3, 0f41800000;
	div.rn.f32 	%f9, %f8, 0f42E80000;
	mul.f32 	%f10, %f9, %f9;
	mul.f32 	%f45, %f9, %f10;
$L__BB0_3:
	mul.f32 	%f11, %f3, 0f41500000;
	div.rn.f32 	%f12, %f1, %f11;
	add.f32 	%f13, %f12, 0f3E4A9922;
	div.rn.f32 	%f14, %f2, %f11;
	add.f32 	%f15, %f14, 0f3EEFCAED;
	mul.f32 	%f16, %f13, 0f41100000;
	mul.f32 	%f17, %f16, %f45;
	mul.f32 	%f18, %f15, 0f40800000;
	div.rn.f32 	%f19, %f17, %f18;
	fma.rn.f32 	%f20, %f13, 0fC0400000, 0f41400000;
	fma.rn.f32 	%f21, %f15, 0fC1A00000, %f20;
	mul.f32 	%f22, %f21, %f45;
	div.rn.f32 	%f23, %f22, %f18;
	mul.f32 	%f24, %f19, 0fBF78240B;
	mul.f32 	%f25, %f45, 0fBFC4BFB1;
	mul.f32 	%f26, %f45, 0fBE50E560;
	fma.rn.f32 	%f27, %f19, 0f404F645A, %f25;
	fma.rn.f32 	%f28, %f23, 0fBEFF3B64, %f27;
	mul.f32 	%f29, %f28, 0f437F0000;
	setp.lt.f32 	%p2, %f29, 0f00000000;
	selp.f64 	%fd1, 0dBFE0000000000000, 0d3FE0000000000000, %p2;
	cvt.f64.f32 	%fd2, %f29;
	add.f64 	%fd3, %fd1, %fd2;
	fma.rn.f32 	%f30, %f45, 0f3FF020C5, %f24;
	fma.rn.f32 	%f31, %f23, 0f3D2A64C3, %f30;
	mul.f32 	%f32, %f31, 0f437F0000;
	setp.lt.f32 	%p3, %f32, 0f00000000;
	selp.f64 	%fd4, 0dBFE0000000000000, 0d3FE0000000000000, %p3;
	cvt.f64.f32 	%fd5, %f32;
	add.f64 	%fd6, %fd4, %fd5;
	fma.rn.f32 	%f33, %f19, 0f3D63BCD3, %f26;
	fma.rn.f32 	%f34, %f23, 0f3F87559B, %f33;
	mul.f32 	%f35, %f34, 0f437F0000;
	setp.lt.f32 	%p4, %f35, 0f00000000;
	selp.f64 	%fd7, 0dBFE0000000000000, 0d3FE0000000000000, %p4;
	cvt.rzi.s32.f64 	%r11, %fd6;
	cvt.rn.f32.s32 	%f36, %r11;
	cvt.rzi.s32.f64 	%r12, %fd3;
	cvt.rn.f32.s32 	%f37, %r12;
	cvta.to.global.u64 	%rd6, %rd1;
	cvt.f64.f32 	%fd8, %f35;
	add.f64 	%fd9, %fd7, %fd8;
	cvt.rzi.s32.f64 	%r13, %fd9;
	cvt.rn.f32.s32 	%f38, %r13;
	setp.lt.f32 	%p5, %f37, 0f00000000;
	selp.f32 	%f39, 0f00000000, %f37, %p5;
	setp.gt.f32 	%p6, %f39, 0f437F0000;
	selp.f32 	%f40, 0f437F0000, %f39, %p6;
	setp.lt.f32 	%p7, %f36, 0f00000000;
	selp.f32 	%f41, 0f00000000, %f36, %p7;
	setp.gt.f32 	%p8, %f41, 0f437F0000;
	selp.f32 	%f42, 0f437F0000, %f41, %p8;
	setp.lt.f32 	%p9, %f38, 0f00000000;
	selp.f32 	%f43, 0f00000000, %f38, %p9;
	setp.gt.f32 	%p10, %f43, 0f437F0000;
	selp.f32 	%f44, 0f437F0000, %f43, %p10;
	cvt.rzi.u32.f32 	%r14, %f44;
	shl.b32 	%r15, %r14, 16;
	cvt.rzi.u32.f32 	%r16, %f42;
	shl.b32 	%r17, %r16, 8;
	cvt.rzi.u32.f32 	%r18, %f40;
	or.b32  	%r19, %r17, %r18;
	or.b32  	%r20, %r19, %r15;
	mul.wide.s32 	%rd7, %r1, 4;
	add.s64 	%rd8, %rd6, %rd7;
	st.global.u32 	[%rd8], %r20;
	ret;

}


// ===== COMPILED SASS (sm_100) =====

	.target	sm_100

	.elftype	@"ET_EXEC"


//--------------------- .note.nv.tkinfo           --------------------------
	.section	.note.nv.tkinfo,"",@"SHT_NOTE"
	.sectionflags	@"SHF_NOTE_NV_TKINFO"
	.tkinfo
        /*0018*/ 	.word	0x00000002
        /*0030*/ 	.string	""
        /*0030*/ 	.string	"ptxas"
        /*0030*/ 	.string	"Cuda compilation tools, release 13.0, V13.0.88"
        /*0030*/ 	.string	"Build cuda_13.0.r13.0/compiler.36424714_0"
        /*0030*/ 	.string	"-arch sm_100 -m 64 "



//--------------------- .note.nv.cuinfo           --------------------------
	.section	.note.nv.cuinfo,"",@"SHT_NOTE"
	.sectionflags	@"SHF_NOTE_NV_CUINFO"
        /*0018*/ 	.short	0x0002
        /*001a*/ 	.short	0x0064
        /*001c*/ 	.short	0x0082
	.zero		2


//--------------------- .nv.info                  --------------------------
	.section	.nv.info,"",@"SHT_CUDA_INFO"
	.align	4


	//----- nvinfo : EIATTR_REGCOUNT
	.align		4
        /*0000*/ 	.byte	0x04, 0x2f
        /*0002*/ 	.short	(.L_1 - .L_0)
	.align		4
.L_0:
        /*0004*/ 	.word	index@(_Z8luvtorgbP6float4Pjj)
        /*0008*/ 	.word	0x00000013


	//----- nvinfo : EIATTR_FRAME_SIZE
	.align		4
.L_1:
        /*000c*/ 	.byte	0x04, 0x11
        /*000e*/ 	.short	(.L_3 - .L_2)
	.align		4
.L_2:
        /*0010*/ 	.word	index@($__internal_0_$__cuda_sm3x_div_rn_noftz_f32_slowpath)
        /*0014*/ 	.word	0x00000000


	//----- nvinfo : EIATTR_FRAME_SIZE
	.align		4
.L_3:
        /*0018*/ 	.byte	0x04, 0x11
        /*001a*/ 	.short	(.L_5 - .L_4)
	.align		4
.L_4:
        /*001c*/ 	.word	index@(_Z8luvtorgbP6float4Pjj)
        /*0020*/ 	.word	0x00000000


	//----- nvinfo : EIATTR_MIN_STACK_SIZE
	.align		4
.L_5:
        /*0024*/ 	.byte	0x04, 0x12
        /*0026*/ 	.short	(.L_7 - .L_6)
	.align		4
.L_6:
        /*0028*/ 	.word	index@(_Z8luvtorgbP6float4Pjj)
        /*002c*/ 	.word	0x00000000
.L_7:


//--------------------- .nv.compat                --------------------------
	.section	.nv.compat,"",@"SHT_CUDA_COMPAT_INFO"
	.align	4
        /*0000*/ 	.byte	0x02, 0x09, 0x00, 0x00, 0x02, 0x02, 0x01, 0x00, 0x02, 0x05, 0x05, 0x00, 0x03, 0x07, 0x01, 0x01
        /*0010*/ 	.byte	0x02, 0x03, 0x00, 0x00, 0x02, 0x06, 0x01, 0x00, 0x04, 0x0b, 0x08, 0x00, 0x01, 0x00, 0x00, 0x00
        /*0020*/ 	.byte	0x00, 0x00, 0x00, 0x00


//--------------------- .nv.info._Z8luvtorgbP6float4Pjj --------------------------
	.section	.nv.info._Z8luvtorgbP6float4Pjj,"",@"SHT_CUDA_INFO"
	.sectionflags	@""
	.align	4


	//----- nvinfo : EIATTR_CUDA_API_VERSION
	.align		4
        /*0000*/ 	.byte	0x04, 0x37
        /*0002*/ 	.short	(.L_9 - .L_8)
.L_8:
        /*0004*/ 	.word	0x00000082


	//----- nvinfo : EIATTR_KPARAM_INFO
	.align		4
.L_9:
        /*0008*/ 	.byte	0x04, 0x17
        /*000a*/ 	.short	(.L_11 - .L_10)
.L_10:
        /*000c*/ 	.word	0x00000000
        /*0010*/ 	.short	0x0002
        /*0012*/ 	.short	0x0010
        /*0014*/ 	.byte	0x00, 0xf0, 0x11, 0x00


	//----- nvinfo : EIATTR_KPARAM_INFO
	.align		4
.L_11:
        /*0018*/ 	.byte	0x04, 0x17
        /*001a*/ 	.short	(.L_13 - .L_12)
.L_12:
        /*001c*/ 	.word	0x00000000
        /*0020*/ 	.short	0x0001
        /*0022*/ 	.short	0x0008
        /*0024*/ 	.byte	0x00, 0xf5, 0x21, 0x00


	//----- nvinfo : EIATTR_KPARAM_INFO
	.align		4
.L_13:
        /*0028*/ 	.byte	0x04, 0x17
        /*002a*/ 	.short	(.L_15 - .L_14)
.L_14:
        /*002c*/ 	.word	0x00000000
        /*0030*/ 	.short	0x0000
        /*0032*/ 	.short	0x0000
        /*0034*/ 	.byte	0x00, 0xf5, 0x21, 0x00


	//----- nvinfo : EIATTR_SPARSE_MMA_MASK
	.align		4
.L_15:
        /*0038*/ 	.byte	0x03, 0x50
        /*003a*/ 	.short	0x0000


	//----- nvinfo : EIATTR_MAXREG_COUNT
	.align		4
        /*003c*/ 	.byte	0x03, 0x1b
        /*003e*/ 	.short	0x00ff


	//----- nvinfo : EIATTR_MERCURY_ISA_VERSION
	.align		4
        /*0040*/ 	.byte	0x03, 0x5f
        /*0042*/ 	.short	0x0101


	//----- nvinfo : EIATTR_UNUSED_LOAD_BYTE_OFFSET
	.align		4
        /*0044*/ 	.byte	0x04, 0x44
        /*0046*/ 	.short	(.L_17 - .L_16)


	//   ....[0]....
.L_16:
        /*0048*/ 	.word	0x000000e0
        /*004c*/ 	.word	0x00000fff


	//----- nvinfo : EIATTR_VRC_CTA_INIT_COUNT
	.align		4
.L_17:
        /*0050*/ 	.byte	0x02, 0x4a
	.zero		1
	.zero		1


	//----- nvinfo : EIATTR_EXIT_INSTR_OFFSETS
	.align		4
        /*0054*/ 	.byte	0x04, 0x1c
        /*0056*/ 	.short	(.L_19 - .L_18)


	//   ....[0]....
.L_18:
        /*0058*/ 	.word	0x00000a70


	//----- nvinfo : EIATTR_CRS_STACK_SIZE
	.align		4
.L_19:
        /*005c*/ 	.byte	0x04, 0x1e
        /*005e*/ 	.short	(.L_21 - .L_20)
.L_20:
        /*0060*/ 	.word	0x00000000


	//----- nvinfo : EIATTR_CBANK_PARAM_SIZE
	.align		4
.L_21:
        /*0064*/ 	.byte	0x03, 0x19
        /*0066*/ 	.short	0x0014


	//----- nvinfo : EIATTR_PARAM_CBANK
	.align		4
        /*0068*/ 	.byte	0x04, 0x0a
        /*006a*/ 	.short	(.L_23 - .L_22)
	.align		4
.L_22:
        /*006c*/ 	.word	index@(.nv.constant0._Z8luvtorgbP6float4Pjj)
        /*0070*/ 	.short	0x0380
        /*0072*/ 	.short	0x0014


	//----- nvinfo : EIATTR_SW_WAR
	.align		4
.L_23:
        /*0074*/ 	.byte	0x04, 0x36
        /*0076*/ 	.short	(.L_25 - .L_24)
.L_24:
        /*0078*/ 	.word	0x00000008
.L_25:


//--------------------- .nv.callgraph             --------------------------
	.section	.nv.callgraph,"",@"SHT_CUDA_CALLGRAPH"
	.align	4
	.sectionentsize	8
	.align		4
        /*0000*/ 	.word	0x00000000
	.align		4
        /*0004*/ 	.word	0xffffffff
	.align		4
        /*0008*/ 	.word	0x00000000
	.align		4
        /*000c*/ 	.word	0xfffffffe
	.align		4
        /*0010*/ 	.word	0x00000000
	.align		4
        /*0014*/ 	.word	0xfffffffd
	.align		4
        /*0018*/ 	.word	0x00000000
	.align		4
        /*001c*/ 	.word	0xfffffffc


//--------------------- .text._Z8luvtorgbP6float4Pjj --------------------------
	.section	.text._Z8luvtorgbP6float4Pjj,"ax",@progbits
	.align	128
        .global         _Z8luvtorgbP6float4Pjj
        .type           _Z8luvtorgbP6float4Pjj,@function
        .size           _Z8luvtorgbP6float4Pjj,(.L_x_27 - _Z8luvtorgbP6float4Pjj)
        .other          _Z8luvtorgbP6float4Pjj,@"STO_CUDA_ENTRY STV_DEFAULT"
_Z8luvtorgbP6float4Pjj:
.text._Z8luvtorgbP6float4Pjj:
[----:B------:R-:W-:Y:S01]  /*0000*/  LDC R1, c[0x0][0x37c] ;  /* 0x0000df00ff017b82 */ /* 0x000fe20000000800 */
[----:B------:R-:W0:Y:S07]  /*0010*/  S2R R3, SR_TID.X ;  /* 0x0000000000037919 */ /* 0x000e2e0000002100 */
[----:B------:R-:W0:Y:S01]  /*0020*/  S2UR UR6, SR_CTAID.X ;  /* 0x00000000000679c3 */ /* 0x000e220000002500 */
[----:B------:R-:W1:Y:S01]  /*0030*/  LDCU UR8, c[0x0][0x390] ;  /* 0x00007200ff0877ac */ /* 0x000e620008000800 */
[----:B------:R-:W2:Y:S01]  /*0040*/  S2R R7, SR_TID.Y ;  /* 0x0000000000077919 */ /* 0x000ea20000002200 */
[----:B------:R-:W3:Y:S05]  /*0050*/  LDCU.64 UR4, c[0x0][0x358] ;  /* 0x00006b00ff0477ac */ /* 0x000eea0008000a00 */
[----:B------:R-:W0:Y:S08]  /*0060*/  LDC R2, c[0x0][0x360] ;  /* 0x0000d800ff027b82 */ /* 0x000e300000000800 */
[----:B------:R-:W2:Y:S08]  /*0070*/  S2UR UR7, SR_CTAID.Y ;  /* 0x00000000000779c3 */ /* 0x000eb00000002600 */
[----:B------:R-:W2:Y:S08]  /*0080*/  LDC R0, c[0x0][0x364] ;  /* 0x0000d900ff007b82 */ /* 0x000eb00000000800 */
[----:B------:R-:W4:Y:S01]  /*0090*/  LDC.64 R4, c[0x0][0x380] ;  /* 0x0000e000ff047b82 */ /* 0x000f220000000a00 */
[----:B0-----:R-:W-:-:S02]  /*00a0*/  IMAD R2, R2, UR6, R3 ;  /* 0x0000000602027c24 */ /* 0x001fc4000f8e0203 */
[----:B--2---:R-:W-:-:S04]  /*00b0*/  IMAD R3, R0, UR7, R7 ;  /* 0x0000000700037c24 */ /* 0x004fc8000f8e0207 */
[----:B-1----:R-:W-:-:S04]  /*00c0*/  IMAD R2, R3, UR8, R2 ;  /* 0x0000000803027c24 */ /* 0x002fc8000f8e0202 */
[----:B----4-:R-:W-:-:S06]  /*00d0*/  IMAD.WIDE R4, R2, 0x10, R4 ;  /* 0x0000001002047825 */ /* 0x010fcc00078e0204 */
[----:B---3--:R-:W2:Y:S01]  /*00e0*/  LDG.E.128 R4, desc[UR4][R4.64] ;  /* 0x0000000404047981 */ /* 0x008ea2000c1e1d00 */
[----:B------:R-:W-:Y:S01]  /*00f0*/  BSSY.RECONVERGENT B0, `(.L_x_0) ;  /* 0x0000026000007945 */ /* 0x000fe20003800200 */
[----:B--2---:R-:W-:-:S13]  /*0100*/  FSETP.GEU.AND P0, PT, R4, 8, PT ;  /* 0x410000000400780b */ /* 0x004fda0003f0e000 */
[----:B------:R-:W-:Y:S05]  /*0110*/  @P0 BRA `(.L_x_1) ;  /* 0x0000000000440947 */ /* 0x000fea0003800000 */
[----:B------:R-:W-:Y:S01]  /*0120*/  IMAD.MOV.U32 R3, RZ, RZ, 0x3a911a80 ;  /* 0x3a911a80ff037424 */ /* 0x000fe200078e00ff */
[----:B------:R-:W0:Y:S01]  /*0130*/  FCHK P0, R4, 903.29998779296875 ;  /* 0x4461d33304007902 */ /* 0x000e220000000000 */
[----:B------:R-:W-:Y:S01]  /*0140*/  IMAD.MOV.U32 R0, RZ, RZ, 0x4461d333 ;  /* 0x4461d333ff007424 */ /* 0x000fe200078e00ff */
[----:B------:R-:W-:Y:S03]  /*0150*/  BSSY.RECONVERGENT B1, `(.L_x_2) ;  /* 0x000000c000017945 */ /* 0x000fe60003800200 */
[----:B------:R-:W-:-:S04]  /*0160*/  FFMA R0, R3, -R0, 1 ;  /* 0x3f80000003007423 */ /* 0x000fc80000000800 */
[----:B------:R-:W-:-:S04]  /*0170*/  FFMA R3, R0, R3, 0.0011070519685745239258 ;  /* 0x3a911a8000037423 */ /* 0x000fc80000000003 */
[----:B------:R-:W-:-:S04]  /*0180*/  FFMA R0, R4, R3, RZ ;  /* 0x0000000304007223 */ /* 0x000fc800000000ff */
[----:B------:R-:W-:-:S04]  /*0190*/  FFMA R7, R0, -903.29998779296875, R4 ;  /* 0xc461d33300077823 */ /* 0x000fc80000000004 */
[----:B------:R-:W-:Y:S01]  /*01a0*/  FFMA R7, R3, R7, R0 ;  /* 0x0000000703077223 */ /* 0x000fe20000000000 */
[----:B0-----:R-:W-:Y:S06]  /*01b0*/  @!P0 BRA `(.L_x_3) ;  /* 0x0000000000148947 */ /* 0x001fec0003800000 */
[----:B------:R-:W-:Y:S01]  /*01c0*/  MOV R0, R4 ;  /* 0x0000000400007202 */ /* 0x000fe20000000f00 */
[----:B------:R-:W-:Y:S01]  /*01d0*/  IMAD.MOV.U32 R3, RZ, RZ, 0x4461d333 ;  /* 0x4461d333ff037424 */ /* 0x000fe200078e00ff */
[----:B------:R-:W-:-:S07]  /*01e0*/  MOV R8, 0x200 ;  /* 0x0000020000087802 */ /* 0x000fce0000000f00 */
[----:B------:R-:W-:Y:S05]  /*01f0*/  CALL.REL.NOINC `($__internal_0_$__cuda_sm3x_div_rn_noftz_f32_slowpath) ;  /* 0x0000000800207944 */ /* 0x000fea0003c00000 */
[----:B------:R-:W-:-:S07]  /*0200*/  MOV R7, R0 ;  /* 0x0000000000077202 */ /* 0x000fce0000000f00 */
.L_x_3:
[----:B------:R-:W-:Y:S05]  /*0210*/  BSYNC.RECONVERGENT B1 ;  /* 0x0000000000017941 */ /* 0x000fea0003800200 */
.L_x_2:
[----:B------:R-:W-:Y:S05]  /*0220*/  BRA `(.L_x_4) ;  /* 0x0000000000487947 */ /* 0x000fea0003800000 */
.L_x_1:
[----:B------:R-:W-:Y:S02]  /*0230*/  HFMA2 R3, -RZ, RZ, 3.453125, 0 ;  /* 0x42e80000ff037431 */ /* 0x000fe400000001ff */
[----:B------:R-:W-:Y:S01]  /*0240*/  FADD R0, R4, 16 ;  /* 0x4180000004007421 */ /* 0x000fe20000000000 */
[----:B------:R-:W-:Y:S01]  /*0250*/  IMAD.MOV.U32 R8, RZ, RZ, 0x3c0d3dcb ;  /* 0x3c0d3dcbff087424 */ /* 0x000fe200078e00ff */
[----:B------:R-:W-:Y:S02]  /*0260*/  BSSY.RECONVERGENT B1, `(.L_x_5) ;  /* 0x000000c000017945 */ /* 0x000fe40003800200 */
[----:B------:R-:W0:Y:S01]  /*0270*/  FCHK P0, R0, 116 ;  /* 0x42e8000000007902 */ /* 0x000e220000000000 */
[----:B------:R-:W-:-:S04]  /*0280*/  FFMA R3, R8, -R3, 1 ;  /* 0x3f80000008037423 */ /* 0x000fc80000000803 */
[----:B------:R-:W-:-:S04]  /*0290*/  FFMA R3, R3, R8, 0.0086206896230578422546 ;  /* 0x3c0d3dcb03037423 */ /* 0x000fc80000000008 */
[----:B------:R-:W-:-:S04]  /*02a0*/  FFMA R7, R0, R3, RZ ;  /* 0x0000000300077223 */ /* 0x000fc800000000ff */
[----:B------:R-:W-:-:S04]  /*02b0*/  FFMA R8, R7, -116, R0 ;  /* 0xc2e8000007087823 */ /* 0x000fc80000000000 */
[----:B------:R-:W-:Y:S01]  /*02c0*/  FFMA R7, R3, R8, R7 ;  /* 0x0000000803077223 */ /* 0x000fe20000000007 */
[----:B0-----:R-:W-:Y:S06]  /*02d0*/  @!P0 BRA `(.L_x_6) ;  /* 0x0000000000108947 */ /* 0x001fec0003800000 */
[----:B------:R-:W-:Y:S01]  /*02e0*/  IMAD.MOV.U32 R3, RZ, RZ, 0x42e80000 ;  /* 0x42e80000ff037424 */ /* 0x000fe200078e00ff */
[----:B------:R-:W-:-:S07]  /*02f0*/  MOV R8, 0x310 ;  /* 0x0000031000087802 */ /* 0x000fce0000000f00 */
[----:B------:R-:W-:Y:S05]  /*0300*/  CALL.REL.NOINC `($__internal_0_$__cuda_sm3x_div_rn_noftz_f32_slowpath) ;  /* 0x0000000400dc7944 */ /* 0x000fea0003c00000 */
[----:B------:R-:W-:-:S07]  /*0310*/  MOV R7, R0 ;  /* 0x0000000000077202 */ /* 0x000fce0000000f00 */
.L_x_6:
[----:B------:R-:W-:Y:S05]  /*0320*/  BSYNC.RECONVERGENT B1 ;  /* 0x0000000000017941 */ /* 0x000fea0003800200 */
.L_x_5:
[----:B------:R-:W-:-:S04]  /*0330*/  FMUL R0, R7, R7 ;  /* 0x0000000707007220 */ /* 0x000fc80000400000 */
[----:B------:R-:W-:-:S07]  /*0340*/  FMUL R7, R0, R7 ;  /* 0x0000000700077220 */ /* 0x000fce0000400000 */
.L_x_4:
[----:B------:R-:W-:Y:S05]  /*0350*/  BSYNC.RECONVERGENT B0 ;  /* 0x0000000000007941 */ /* 0x000fea0003800200 */
.L_x_0:
[----:B------:R-:W-:Y:S01]  /*0360*/  FMUL R3, R4, 13 ;  /* 0x4150000004037820 */ /* 0x000fe20000400000 */
[----:B------:R-:W-:Y:S03]  /*0370*/  BSSY.RECONVERGENT B0, `(.L_x_7) ;  /* 0x000000c000007945 */ /* 0x000fe60003800200 */
[----:B------:R-:W0:Y:S08]  /*0380*/  MUFU.RCP R0, R3 ;  /* 0x0000000300007308 */ /* 0x000e300000001000 */
[----:B------:R-:W1:Y:S01]  /*0390*/  FCHK P0, R5, R3 ;  /* 0x0000000305007302 */ /* 0x000e620000000000 */
[----:B0-----:R-:W-:-:S04]  /*03a0*/  FFMA R9, -R3, R0, 1 ;  /* 0x3f80000003097423 */ /* 0x001fc80000000100 */
[----:B------:R-:W-:-:S04]  /*03b0*/  FFMA R0, R0, R9, R0 ;  /* 0x0000000900007223 */ /* 0x000fc80000000000 */
[----:B------:R-:W-:-:S04]  /*03c0*/  FFMA R9, R5, R0, RZ ;  /* 0x0000000005097223 */ /* 0x000fc800000000ff */
[----:B------:R-:W-:-:S04]  /*03d0*/  FFMA R4, -R3, R9, R5 ;  /* 0x0000000903047223 */ /* 0x000fc80000000105 */
[----:B------:R-:W-:Y:S01]  /*03e0*/  FFMA R0, R0, R4, R9 ;  /* 0x0000000400007223 */ /* 0x000fe20000000009 */
[----:B-1----:R-:W-:Y:S06]  /*03f0*/  @!P0 BRA `(.L_x_8) ;  /* 0x00000000000c8947 */ /* 0x002fec0003800000 */
[----:B------:R-:W-:Y:S01]  /*0400*/  IMAD.MOV.U32 R0, RZ, RZ, R5 ;  /* 0x000000ffff007224 */ /* 0x000fe200078e0005 */
[----:B------:R-:W-:-:S07]  /*0410*/  MOV R8, 0x430 ;  /* 0x0000043000087802 */ /* 0x000fce0000000f00 */
[----:B------:R-:W-:Y:S05]  /*0420*/  CALL.REL.NOINC `($__internal_0_$__cuda_sm3x_div_rn_noftz_f32_slowpath) ;  /* 0x0000000400947944 */ /* 0x000fea0003c00000 */
.L_x_8:
[----:B------:R-:W-:Y:S05]  /*0430*/  BSYNC.RECONVERGENT B0 ;  /* 0x0000000000007941 */ /* 0x000fea0003800200 */
.L_x_7:
[----:B------:R-:W0:Y:S01]  /*0440*/  MUFU.RCP R4, R3 ;  /* 0x0000000300047308 */ /* 0x000e220000001000 */
[----:B------:R-:W-:Y:S07]  /*0450*/  BSSY.RECONVERGENT B0, `(.L_x_9) ;  /* 0x000000d000007945 */ /* 0x000fee0003800200 */
[----:B------:R-:W1:Y:S01]  /*0460*/  FCHK P0, R6, R3 ;  /* 0x0000000306007302 */ /* 0x000e620000000000 */
[----:B0-----:R-:W-:-:S04]  /*0470*/  FFMA R5, -R3, R4, 1 ;  /* 0x3f80000003057423 */ /* 0x001fc80000000104 */
[----:B------:R-:W-:Y:S01]  /*0480*/  FFMA R11, R4, R5, R4 ;  /* 0x00000005040b7223 */ /* 0x000fe20000000004 */
[----:B------:R-:W-:-:S03]  /*0490*/  FADD R5, R0, 0.19784978032112121582 ;  /* 0x3e4a992200057421 */ /* 0x000fc60000000000 */
[----:B------:R-:W-:-:S04]  /*04a0*/  FFMA R4, R6, R11, RZ ;  /* 0x0000000b06047223 */ /* 0x000fc800000000ff */
[----:B------:R-:W-:-:S04]  /*04b0*/  FFMA R9, -R3, R4, R6 ;  /* 0x0000000403097223 */ /* 0x000fc80000000106 */
[----:B------:R-:W-:Y:S01]  /*04c0*/  FFMA R4, R11, R9, R4 ;  /* 0x000000090b047223 */ /* 0x000fe20000000004 */
[----:B-1----:R-:W-:Y:S06]  /*04d0*/  @!P0 BRA `(.L_x_10) ;  /* 0x0000000000108947 */ /* 0x002fec0003800000 */
[----:B------:R-:W-:Y:S02]  /*04e0*/  MOV R0, R6 ;  /* 0x0000000600007202 */ /* 0x000fe40000000f00 */
[----:B------:R-:W-:-:S07]  /*04f0*/  MOV R8, 0x510 ;  /* 0x0000051000087802 */ /* 0x000fce0000000f00 */
[----:B------:R-:W-:Y:S05]  /*0500*/  CALL.REL.NOINC `($__internal_0_$__cuda_sm3x_div_rn_noftz_f32_slowpath) ;  /* 0x00000004005c7944 */ /* 0x000fea0003c00000 */
[----:B------:R-:W-:-:S07]  /*0510*/  IMAD.MOV.U32 R4, RZ, RZ, R0 ;  /* 0x000000ffff047224 */ /* 0x000fce00078e0000 */
.L_x_10:
[----:B------:R-:W-:Y:S05]  /*0520*/  BSYNC.RECONVERGENT B0 ;  /* 0x0000000000007941 */ /* 0x000fea0003800200 */
.L_x_9:
[----:B------:R-:W-:Y:S01]  /*0530*/  FADD R6, R4, 0.46834507584571838379 ;  /* 0x3eefcaed04067421 */ /* 0x000fe20000000000 */
[----:B------:R-:W-:Y:S01]  /*0540*/  FMUL R0, R5, 9 ;  /* 0x4110000005007820 */ /* 0x000fe20000400000 */
[----:B------:R-:W-:Y:S02]  /*0550*/  BSSY.RECONVERGENT B0, `(.L_x_11) ;  /* 0x000000e000007945 */ /* 0x000fe40003800200 */
[----:B------:R-:W-:Y:S01]  /*0560*/  FMUL R3, R6, 4 ;  /* 0x4080000006037820 */ /* 0x000fe20000400000 */
[----:B------:R-:W-:-:S03]  /*0570*/  FMUL R0, R0, R7 ;  /* 0x0000000700007220 */ /* 0x000fc60000400000 */
        /* <DEDUP_REMOVED lines=8> */
[----:B------:R-:W-:-:S07]  /*0600*/  MOV R8, 0x620 ;  /* 0x0000062000087802 */ /* 0x000fce0000000f00 */
[----:B------:R-:W-:Y:S05]  /*0610*/  CALL.REL.NOINC `($__internal_0_$__cuda_sm3x_div_rn_noftz_f32_slowpath) ;  /* 0x0000000400187944 */ /* 0x000fea0003c00000 */
[----:B------:R-:W-:-:S07]  /*0620*/  MOV R4, R0 ;  /* 0x0000000000047202 */ /* 0x000fce0000000f00 */
.L_x_12:
[----:B------:R-:W-:Y:S05]  /*0630*/  BSYNC.RECONVERGENT B0 ;  /* 0x0000000000007941 */ /* 0x000fea0003800200 */
.L_x_11:
[----:B------:R-:W0:Y:S01]  /*0640*/  MUFU.RCP R10, R3 ;  /* 0x00000003000a7308 */ /* 0x000e220000001000 */
[----:B------:R-:W-:Y:S01]  /*0650*/  IMAD.MOV.U32 R0, RZ, RZ, 0x40400000 ;  /* 0x40400000ff007424 */ /* 0x000fe200078e00ff */
[----:B------:R-:W-:Y:S03]  /*0660*/  BSSY.RECONVERGENT B0, `(.L_x_13) ;  /* 0x000000e000007945 */ /* 0x000fe60003800200 */
[----:B------:R-:W-:-:S04]  /*0670*/  FFMA R5, R5, -R0, 12 ;  /* 0x4140000005057423 */ /* 0x000fc80000000800 */
[----:B------:R-:W-:-:S04]  /*0680*/  FFMA R6, R6, -20, R5 ;  /* 0xc1a0000006067823 */ /* 0x000fc80000000005 */
[----:B------:R-:W-:-:S04]  /*0690*/  FMUL R8, R6, R7 ;  /* 0x0000000706087220 */ /* 0x000fc80000400000 */
[----:B------:R-:W1:Y:S01]  /*06a0*/  FCHK P0, R8, R3 ;  /* 0x0000000308007302 */ /* 0x000e620000000000 */
[----:B0-----:R-:W-:-:S04]  /*06b0*/  FFMA R5, -R3, R10, 1 ;  /* 0x3f80000003057423 */ /* 0x001fc8000000010a */
[----:B------:R-:W-:-:S04]  /*06c0*/  FFMA R0, R10, R5, R10 ;  /* 0x000000050a007223 */ /* 0x000fc8000000000a */
[----:B------:R-:W-:-:S04]  /*06d0*/  FFMA R5, R0, R8, RZ ;  /* 0x0000000800057223 */ /* 0x000fc800000000ff */
[----:B------:R-:W-:-:S04]  /*06e0*/  FFMA R6, -R3, R5, R8 ;  /* 0x0000000503067223 */ /* 0x000fc80000000108 */
[----:B------:R-:W-:Y:S01]  /*06f0*/  FFMA R0, R0, R6, R5 ;  /* 0x0000000600007223 */ /* 0x000fe20000000005 */
[----:B-1----:R-:W-:Y:S06]  /*0700*/  @!P0 BRA `(.L_x_14) ;  /* 0x00000000000c8947 */ /* 0x002fec0003800000 */
[----:B------:R-:W-:Y:S02]  /*0710*/  MOV R0, R8 ;  /* 0x0000000800007202 */ /* 0x000fe40000000f00 */
[----:B------:R-:W-:-:S07]  /*0720*/  MOV R8, 0x740 ;  /* 0x0000074000087802 */ /* 0x000fce0000000f00 */
[----:B------:R-:W-:Y:S05]  /*0730*/  CALL.REL.NOINC `($__internal_0_$__cuda_sm3x_div_rn_noftz_f32_slowpath) ;  /* 0x0000000000d07944 */ /* 0x000fea0003c00000 */
.L_x_14:
[----:B------:R-:W-:Y:S05]  /*0740*/  BSYNC.RECONVERGENT B0 ;  /* 0x0000000000007941 */ /* 0x000fea0003800200 */
.L_x_13:
[C---:B------:R-:W-:Y:S01]  /*0750*/  FMUL R6, R4.reuse, -0.9692999720573425293 ;  /* 0xbf78240b04067820 */ /* 0x040fe20000400000 */
[C---:B------:R-:W-:Y:S01]  /*0760*/  FMUL R3, R7.reuse, -0.20399999618530273438 ;  /* 0xbe50e56007037820 */ /* 0x040fe20000400000 */
[----:B------:R-:W-:Y:S02]  /*0770*/  IMAD.MOV.U32 R13, RZ, RZ, 0x3fe00000 ;  /* 0x3fe00000ff0d7424 */ /* 0x000fe400078e00ff */
[----:B------:R-:W-:Y:S02]  /*0780*/  HFMA2 R10, -RZ, RZ, 0, 0 ;  /* 0x00000000ff0a7431 */ /* 0x000fe400000001ff */
[C---:B------:R-:W-:Y:S01]  /*0790*/  FFMA R5, R7.reuse, 1.8760000467300415039, R6 ;  /* 0x3ff020c507057823 */ /* 0x040fe20000000006 */
[----:B------:R-:W-:Y:S01]  /*07a0*/  FMUL R7, R7, -1.5370999574661254883 ;  /* 0xbfc4bfb107077820 */ /* 0x000fe20000400000 */
[----:B------:R-:W-:Y:S02]  /*07b0*/  FFMA R9, R4, 0.055599998682737350464, R3 ;  /* 0x3d63bcd304097823 */ /* 0x000fe40000000003 */
[----:B------:R-:W-:Y:S01]  /*07c0*/  FFMA R5, R0, 0.041600000113248825073, R5 ;  /* 0x3d2a64c300057823 */ /* 0x000fe20000000005 */
[----:B------:R-:W-:Y:S01]  /*07d0*/  FFMA R3, R4, 3.2404999732971191406, R7 ;  /* 0x404f645a04037823 */ /* 0x000fe20000000007 */
[----:B------:R-:W-:-:S02]  /*07e0*/  FFMA R9, R0, 1.0572999715805053711, R9 ;  /* 0x3f87559b00097823 */ /* 0x000fc40000000009 */
[----:B------:R-:W-:Y:S01]  /*07f0*/  FMUL R12, R5, 255 ;  /* 0x437f0000050c7820 */ /* 0x000fe20000400000 */
[----:B------:R-:W-:Y:S01]  /*0800*/  FFMA R3, R0, -0.49849998950958251953, R3 ;  /* 0xbeff3b6400037823 */ /* 0x000fe20000000003 */
[----:B------:R-:W-:Y:S02]  /*0810*/  FMUL R0, R9, 255 ;  /* 0x437f000009007820 */ /* 0x000fe40000400000 */
[----:B------:R-:W0:Y:S01]  /*0820*/  F2F.F64.F32 R6, R12 ;  /* 0x0000000c00067310 */ /* 0x000e220000201800 */
[----:B------:R-:W-:Y:S01]  /*0830*/  FSETP.GEU.AND P0, PT, R12, RZ, PT ;  /* 0x000000ff0c00720b */ /* 0x000fe20003f0e000 */
[----:B------:R-:W-:-:S03]  /*0840*/  FMUL R3, R3, 255 ;  /* 0x437f000003037820 */ /* 0x000fc60000400000 */
[----:B------:R-:W-:Y:S02]  /*0850*/  FSEL R11, -R13, 1.75, !P0 ;  /* 0x3fe000000d0b7808 */ /* 0x000fe40004000100 */
[----:B------:R-:W-:Y:S01]  /*0860*/  FSETP.GEU.AND P0, PT, R0, RZ, PT ;  /* 0x000000ff0000720b */ /* 0x000fe20003f0e000 */
[----:B------:R-:W1:Y:S03]  /*0870*/  F2F.F64.F32 R8, R0 ;  /* 0x0000000000087310 */ /* 0x000e660000201800 */
[----:B0-----:R-:W-:-:S05]  /*0880*/  DADD R6, R6, R10 ;  /* 0x0000000006067229 */ /* 0x001fca000000000a */
[----:B------:R-:W0:Y:S01]  /*0890*/  F2F.F64.F32 R4, R3 ;  /* 0x0000000300047310 */ /* 0x000e220000201800 */
[----:B------:R-:W-:Y:S02]  /*08a0*/  FSEL R11, -R13, 1.75, !P0 ;  /* 0x3fe000000d0b7808 */ /* 0x000fe40004000100 */
[----:B------:R-:W-:-:S04]  /*08b0*/  FSETP.GEU.AND P0, PT, R3, RZ, PT ;  /* 0x000000ff0300720b */ /* 0x000fc80003f0e000 */
[----:B-1----:R-:W-:Y:S01]  /*08c0*/  DADD R8, R8, R10 ;  /* 0x0000000008087229 */ /* 0x002fe2000000000a */
[----:B------:R-:W-:Y:S01]  /*08d0*/  FSEL R11, -R13, 1.75, !P0 ;  /* 0x3fe000000d0b7808 */ /* 0x000fe20004000100 */
[----:B------:R-:W1:Y:S05]  /*08e0*/  F2I.F64.TRUNC R6, R6 ;  /* 0x0000000600067311 */ /* 0x000e6a000030d100 */
[----:B0-----:R-:W-:-:S03]  /*08f0*/  DADD R4, R4, R10 ;  /* 0x0000000004047229 */ /* 0x001fc6000000000a */
[----:B------:R-:W0:Y:S01]  /*0900*/  F2I.F64.TRUNC R8, R8 ;  /* 0x0000000800087311 */ /* 0x000e22000030d100 */
[----:B-1----:R-:W-:-:S07]  /*0910*/  I2FP.F32.S32 R0, R6 ;  /* 0x0000000600007245 */ /* 0x002fce0000201400 */
[----:B------:R-:W1:Y:S01]  /*0920*/  F2I.F64.TRUNC R4, R4 ;  /* 0x0000000400047311 */ /* 0x000e62000030d100 */
[C---:B------:R-:W-:Y:S02]  /*0930*/  FSETP.GEU.AND P0, PT, R0.reuse, RZ, PT ;  /* 0x000000ff0000720b */ /* 0x040fe40003f0e000 */
[----:B0-----:R-:W-:Y:S02]  /*0940*/  I2FP.F32.S32 R3, R8 ;  /* 0x0000000800037245 */ /* 0x001fe40000201400 */
[----:B------:R-:W-:Y:S02]  /*0950*/  FSEL R0, R0, RZ, P0 ;  /* 0x000000ff00007208 */ /* 0x000fe40000000000 */
[----:B------:R-:W-:Y:S02]  /*0960*/  FSETP.GEU.AND P0, PT, R3, RZ, PT ;  /* 0x000000ff0300720b */ /* 0x000fe40003f0e000 */
[----:B------:R-:W-:Y:S02]  /*0970*/  FMNMX.NAN R6, R0, 255, PT ;  /* 0x437f000000067809 */ /* 0x000fe40003820000 */
[----:B-1----:R-:W-:-:S02]  /*0980*/  I2FP.F32.S32 R0, R4 ;  /* 0x0000000400007245 */ /* 0x002fc40000201400 */
[----:B------:R-:W-:Y:S01]  /*0990*/  FSEL R3, R3, RZ, P0 ;  /* 0x000000ff03037208 */ /* 0x000fe20000000000 */
[----:B------:R-:W0:Y:S01]  /*09a0*/  LDC.64 R4, c[0x0][0x388] ;  /* 0x0000e200ff047b82 */ /* 0x000e220000000a00 */
[C---:B------:R-:W-:Y:S01]  /*09b0*/  FSETP.GEU.AND P0, PT, R0.reuse, RZ, PT ;  /* 0x000000ff0000720b */ /* 0x040fe20003f0e000 */
[----:B------:R-:W1:Y:S01]  /*09c0*/  F2I.U32.TRUNC.NTZ R6, R6 ;  /* 0x0000000600067305 */ /* 0x000e62000020f000 */
[----:B------:R-:W-:Y:S02]  /*09d0*/  FMNMX.NAN R7, R3, 255, PT ;  /* 0x437f000003077809 */ /* 0x000fe40003820000 */
[----:B------:R-:W-:-:S04]  /*09e0*/  FSEL R0, R0, RZ, P0 ;  /* 0x000000ff00007208 */ /* 0x000fc80000000000 */
[----:B------:R-:W-:Y:S01]  /*09f0*/  FMNMX.NAN R0, R0, 255, PT ;  /* 0x437f000000007809 */ /* 0x000fe20003820000 */
[----:B------:R-:W2:Y:S01]  /*0a00*/  F2I.U32.TRUNC.NTZ R7, R7 ;  /* 0x0000000700077305 */ /* 0x000ea2000020f000 */
[----:B-1----:R-:W-:-:S07]  /*0a10*/  IMAD.SHL.U32 R9, R6, 0x100, RZ ;  /* 0x0000010006097824 */ /* 0x002fce00078e00ff */
[----:B------:R-:W1:Y:S01]  /*0a20*/  F2I.U32.TRUNC.NTZ R0, R0 ;  /* 0x0000000000007305 */ /* 0x000e62000020f000 */
[----:B0-----:R-:W-:Y:S01]  /*0a30*/  IMAD.WIDE R2, R2, 0x4, R4 ;  /* 0x0000000402027825 */ /* 0x001fe200078e0204 */
[----:B--2---:R-:W-:-:S04]  /*0a40*/  SHF.L.U32 R8, R7, 0x10, RZ ;  /* 0x0000001007087819 */ /* 0x004fc800000006ff */
[----:B-1----:R-:W-:-:S05]  /*0a50*/  LOP3.LUT R9, R8, R9, R0, 0xfe, !PT ;  /* 0x0000000908097212 */ /* 0x002fca00078efe00 */
[----:B------:R-:W-:Y:S01]  /*0a60*/  STG.E desc[UR4][R2.64], R9 ;  /* 0x0000000902007986 */ /* 0x000fe2000c101904 */
[----:B------:R-:W-:Y:S05]  /*0a70*/  EXIT ;  /* 0x000000000000794d */ /* 0x000fea0003800000 */
        .weak           $__internal_0_$__cuda_sm3x_div_rn_noftz_f32_slowpath
        .type           $__internal_0_$__cuda_sm3x_div_rn_noftz_f32_slowpath,@function
        .size           $__internal_0_$__cuda_sm3x_div_rn_noftz_f32_slowpath,(.L_x_27 - $__internal_0_$__cuda_sm3x_div_rn_noftz_f32_slowpath)
$__internal_0_$__cuda_sm3x_div_rn_noftz_f32_slowpath:
[--C-:B------:R-:W-:Y:S01]  /*0a80*/  SHF.R.U32.HI R10, RZ, 0x17, R3.reuse ;  /* 0x00000017ff0a7819 */ /* 0x100fe20000011603 */
[----:B------:R-:W-:Y:S01]  /*0a90*/  BSSY.RECONVERGENT B2, `(.L_x_15) ;  /* 0x0000063000027945 */ /* 0x000fe20003800200 */
[----:B------:R-:W-:Y:S01]  /*0aa0*/  SHF.R.U32.HI R9, RZ, 0x17, R0 ;  /* 0x00000017ff097819 */ /* 0x000fe20000011600 */
[----:B------:R-:W-:Y:S01]  /*0ab0*/  IMAD.MOV.U32 R11, RZ, RZ, R3 ;  /* 0x000000ffff0b7224 */ /* 0x000fe200078e0003 */
[----:B------:R-:W-:Y:S02]  /*0ac0*/  LOP3.LUT R10, R10, 0xff, RZ, 0xc0, !PT ;  /* 0x000000ff0a0a7812 */ /* 0x000fe400078ec0ff */
[----:B------:R-:W-:-:S03]  /*0ad0*/  LOP3.LUT R13, R9, 0xff, RZ, 0xc0, !PT ;  /* 0x000000ff090d7812 */ /* 0x000fc600078ec0ff */
[----:B------:R-:W-:Y:S01]  /*0ae0*/  VIADD R14, R10, 0xffffffff ;  /* 0xffffffff0a0e7836 */ /* 0x000fe20000000000 */
[----:B------:R-:W-:-:S04]  /*0af0*/  IADD3 R12, PT, PT, R13, -0x1, RZ ;  /* 0xffffffff0d0c7810 */ /* 0x000fc80007ffe0ff */
[----:B------:R-:W-:-:S04]  /*0b00*/  ISETP.GT.U32.AND P0, PT, R14, 0xfd, PT ;  /* 0x000000fd0e00780c */ /* 0x000fc80003f04070 */
[----:B------:R-:W-:-:S13]  /*0b10*/  ISETP.GT.U32.OR P0, PT, R12, 0xfd, P0 ;  /* 0x000000fd0c00780c */ /* 0x000fda0000704470 */
[----:B------:R-:W-:Y:S01]  /*0b20*/  @!P0 MOV R9, RZ ;  /* 0x000000ff00098202 */ /* 0x000fe20000000f00 */
[----:B------:R-:W-:Y:S06]  /*0b30*/  @!P0 BRA `(.L_x_16) ;  /* 0x00000000005c8947 */ /* 0x000fec0003800000 */
[----:B------:R-:W-:Y:S02]  /*0b40*/  FSETP.GTU.FTZ.AND P0, PT, |R0|, +INF , PT ;  /* 0x7f8000000000780b */ /* 0x000fe40003f1c200 */
[----:B------:R-:W-:-:S04]  /*0b50*/  FSETP.GTU.FTZ.AND P1, PT, |R3|, +INF , PT ;  /* 0x7f8000000300780b */ /* 0x000fc80003f3c200 */
[----:B------:R-:W-:-:S13]  /*0b60*/  PLOP3.LUT P0, PT, P0, P1, PT, 0xf8, 0x8f ;  /* 0x00000000008f781c */ /* 0x000fda0000703f70 */
[----:B------:R-:W-:Y:S05]  /*0b70*/  @P0 BRA `(.L_x_17) ;  /* 0x00000004004c0947 */ /* 0x000fea0003800000 */
[----:B------:R-:W-:-:S13]  /*0b80*/  LOP3.LUT P0, RZ, R11, 0x7fffffff, R0, 0xc8, !PT ;  /* 0x7fffffff0bff7812 */ /* 0x000fda000780c800 */
[----:B------:R-:W-:Y:S05]  /*0b90*/  @!P0 BRA `(.L_x_18) ;  /* 0x00000004003c8947 */ /* 0x000fea0003800000 */
[C---:B------:R-:W-:Y:S02]  /*0ba0*/  FSETP.NEU.FTZ.AND P2, PT, |R0|.reuse, +INF , PT ;  /* 0x7f8000000000780b */ /* 0x040fe40003f5d200 */
[----:B------:R-:W-:Y:S02]  /*0bb0*/  FSETP.NEU.FTZ.AND P1, PT, |R3|, +INF , PT ;  /* 0x7f8000000300780b */ /* 0x000fe40003f3d200 */
[----:B------:R-:W-:-:S11]  /*0bc0*/  FSETP.NEU.FTZ.AND P0, PT, |R0|, +INF , PT ;  /* 0x7f8000000000780b */ /* 0x000fd60003f1d200 */
[----:B------:R-:W-:Y:S05]  /*0bd0*/  @!P1 BRA !P2, `(.L_x_18) ;  /* 0x00000004002c9947 */ /* 0x000fea0005000000 */
[----:B------:R-:W-:-:S04]  /*0be0*/  LOP3.LUT P2, RZ, R0, 0x7fffffff, RZ, 0xc0, !PT ;  /* 0x7fffffff00ff7812 */ /* 0x000fc8000784c0ff */
[----:B------:R-:W-:-:S13]  /*0bf0*/  PLOP3.LUT P1, PT, P1, P2, PT, 0x2f, 0xf2 ;  /* 0x0000000000f2781c */ /* 0x000fda0000f24577 */
[----:B------:R-:W-:Y:S05]  /*0c00*/  @P1 BRA `(.L_x_19) ;  /* 0x0000000400181947 */ /* 0x000fea0003800000 */
[----:B------:R-:W-:-:S04]  /*0c10*/  LOP3.LUT P1, RZ, R11, 0x7fffffff, RZ, 0xc0, !PT ;  /* 0x7fffffff0bff7812 */ /* 0x000fc8000782c0ff */
[----:B------:R-:W-:-:S13]  /*0c20*/  PLOP3.LUT P0, PT, P0, P1, PT, 0x2f, 0xf2 ;  /* 0x0000000000f2781c */ /* 0x000fda0000702577 */
[----:B------:R-:W-:Y:S05]  /*0c30*/  @P0 BRA `(.L_x_20) ;  /* 0x0000000400000947 */ /* 0x000fea0003800000 */
[----:B------:R-:W-:Y:S02]  /*0c40*/  ISETP.GE.AND P0, PT, R12, RZ, PT ;  /* 0x000000ff0c00720c */ /* 0x000fe40003f06270 */
[----:B------:R-:W-:-:S11]  /*0c50*/  ISETP.GE.AND P1, PT, R14, RZ, PT ;  /* 0x000000ff0e00720c */ /* 0x000fd60003f26270 */
[----:B------:R-:W-:Y:S01]  /*0c60*/  @P0 IMAD.MOV.U32 R9, RZ, RZ, RZ ;  /* 0x000000ffff090224 */ /* 0x000fe200078e00ff */
[----:B------:R-:W-:Y:S01]  /*0c70*/  @!P0 MOV R9, 0xffffffc0 ;  /* 0xffffffc000098802 */ /* 0x000fe20000000f00 */
[----:B------:R-:W-:Y:S01]  /*0c80*/  @!P0 FFMA R0, R0, 1.84467440737095516160e+19, RZ ;  /* 0x5f80000000008823 */ /* 0x000fe200000000ff */
[----:B------:R-:W-:-:S03]  /*0c90*/  @!P1 FFMA R11, R3, 1.84467440737095516160e+19, RZ ;  /* 0x5f800000030b9823 */ /* 0x000fc600000000ff */
[----:B------:R-:W-:-:S07]  /*0ca0*/  @!P1 VIADD R9, R9, 0x40 ;  /* 0x0000004009099836 */ /* 0x000fce0000000000 */
.L_x_16:
[----:B------:R-:W-:Y:S01]  /*0cb0*/  LEA R12, R10, 0xc0800000, 0x17 ;  /* 0xc08000000a0c7811 */ /* 0x000fe200078eb8ff */
[----:B------:R-:W-:Y:S01]  /*0cc0*/  VIADD R13, R13, 0xffffff81 ;  /* 0xffffff810d0d7836 */ /* 0x000fe20000000000 */
[----:B------:R-:W-:Y:S02]  /*0cd0*/  BSSY.RECONVERGENT B3, `(.L_x_21) ;  /* 0x0000035000037945 */ /* 0x000fe40003800200 */
[----:B------:R-:W-:Y:S01]  /*0ce0*/  IADD3 R12, PT, PT, -R12, R11, RZ ;  /* 0x0000000b0c0c7210 */ /* 0x000fe20007ffe1ff */
[----:B------:R-:W-:-:S03]  /*0cf0*/  IMAD R0, R13, -0x800000, R0 ;  /* 0xff8000000d007824 */ /* 0x000fc600078e0200 */
[----:B------:R0:W1:Y:S01]  /*0d00*/  MUFU.RCP R11, R12 ;  /* 0x0000000c000b7308 */ /* 0x0000620000001000 */
[----:B------:R-:W-:Y:S01]  /*0d10*/  FADD.FTZ R15, -R12, -RZ ;  /* 0x800000ff0c0f7221 */ /* 0x000fe20000010100 */
[----:B0-----:R-:W-:-:S04]  /*0d20*/  IADD3 R12, PT, PT, R13, 0x7f, -R10 ;  /* 0x0000007f0d0c7810 */ /* 0x001fc80007ffe80a */
[----:B------:R-:W-:Y:S01]  /*0d30*/  IADD3 R9, PT, PT, R12, R9, RZ ;  /* 0x000000090c097210 */ /* 0x000fe20007ffe0ff */
[----:B-1----:R-:W-:-:S04]  /*0d40*/  FFMA R14, R11, R15, 1 ;  /* 0x3f8000000b0e7423 */ /* 0x002fc8000000000f */
[----:B------:R-:W-:-:S04]  /*0d50*/  FFMA R11, R11, R14, R11 ;  /* 0x0000000e0b0b7223 */ /* 0x000fc8000000000b */
[----:B------:R-:W-:-:S04]  /*0d60*/  FFMA R14, R0, R11, RZ ;  /* 0x0000000b000e7223 */ /* 0x000fc800000000ff */
[----:B------:R-:W-:-:S04]  /*0d70*/  FFMA R16, R15, R14, R0 ;  /* 0x0000000e0f107223 */ /* 0x000fc80000000000 */
[----:B------:R-:W-:-:S04]  /*0d80*/  FFMA R16, R11, R16, R14 ;  /* 0x000000100b107223 */ /* 0x000fc8000000000e */
[----:B------:R-:W-:-:S04]  /*0d90*/  FFMA R15, R15, R16, R0 ;  /* 0x000000100f0f7223 */ /* 0x000fc80000000000 */
[----:B------:R-:W-:-:S05]  /*0da0*/  FFMA R0, R11, R15, R16 ;  /* 0x0000000f0b007223 */ /* 0x000fca0000000010 */
[----:B------:R-:W-:-:S04]  /*0db0*/  SHF.R.U32.HI R10, RZ, 0x17, R0 ;  /* 0x00000017ff0a7819 */ /* 0x000fc80000011600 */
[----:B------:R-:W-:-:S05]  /*0dc0*/  LOP3.LUT R10, R10, 0xff, RZ, 0xc0, !PT ;  /* 0x000000ff0a0a7812 */ /* 0x000fca00078ec0ff */
[----:B------:R-:W-:-:S05]  /*0dd0*/  IMAD.IADD R13, R10, 0x1, R9 ;  /* 0x000000010a0d7824 */ /* 0x000fca00078e0209 */
[----:B------:R-:W-:-:S04]  /*0de0*/  IADD3 R10, PT, PT, R13, -0x1, RZ ;  /* 0xffffffff0d0a7810 */ /* 0x000fc80007ffe0ff */
[----:B------:R-:W-:-:S13]  /*0df0*/  ISETP.GE.U32.AND P0, PT, R10, 0xfe, PT ;  /* 0x000000fe0a00780c */ /* 0x000fda0003f06070 */
[----:B------:R-:W-:Y:S05]  /*0e00*/  @!P0 BRA `(.L_x_22) ;  /* 0x0000000000808947 */ /* 0x000fea0003800000 */
[----:B------:R-:W-:-:S13]  /*0e10*/  ISETP.GT.AND P0, PT, R13, 0xfe, PT ;  /* 0x000000fe0d00780c */ /* 0x000fda0003f04270 */
[----:B------:R-:W-:Y:S05]  /*0e20*/  @P0 BRA `(.L_x_23) ;  /* 0x00000000006c0947 */ /* 0x000fea0003800000 */
[----:B------:R-:W-:-:S13]  /*0e30*/  ISETP.GE.AND P0, PT, R13, 0x1, PT ;  /* 0x000000010d00780c */ /* 0x000fda0003f06270 */
[----:B------:R-:W-:Y:S05]  /*0e40*/  @P0 BRA `(.L_x_24) ;  /* 0x0000000000740947 */ /* 0x000fea0003800000 */
[----:B------:R-:W-:Y:S02]  /*0e50*/  ISETP.GE.AND P0, PT, R13, -0x18, PT ;  /* 0xffffffe80d00780c */ /* 0x000fe40003f06270 */
[----:B------:R-:W-:-:S11]  /*0e60*/  LOP3.LUT R0, R0, 0x80000000, RZ, 0xc0, !PT ;  /* 0x8000000000007812 */ /* 0x000fd600078ec0ff */
[----:B------:R-:W-:Y:S05]  /*0e70*/  @!P0 BRA `(.L_x_24) ;  /* 0x0000000000688947 */ /* 0x000fea0003800000 */
[CCC-:B------:R-:W-:Y:S01]  /*0e80*/  FFMA.RZ R9, R11.reuse, R15.reuse, R16.reuse ;  /* 0x0000000f0b097223 */ /* 0x1c0fe2000000c010 */
[-CC-:B------:R-:W-:Y:S01]  /*0e90*/  FFMA.RM R10, R11, R15.reuse, R16.reuse ;  /* 0x0000000f0b0a7223 */ /* 0x180fe20000004010 */
[C---:B------:R-:W-:Y:S02]  /*0ea0*/  ISETP.NE.AND P2, PT, R13.reuse, RZ, PT ;  /* 0x000000ff0d00720c */ /* 0x040fe40003f45270 */
[----:B------:R-:W-:Y:S02]  /*0eb0*/  ISETP.NE.AND P1, PT, R13, RZ, PT ;  /* 0x000000ff0d00720c */ /* 0x000fe40003f25270 */
[----:B------:R-:W-:Y:S01]  /*0ec0*/  LOP3.LUT R12, R9, 0x7fffff, RZ, 0xc0, !PT ;  /* 0x007fffff090c7812 */ /* 0x000fe200078ec0ff */
[----:B------:R-:W-:Y:S01]  /*0ed0*/  FFMA.RP R9, R11, R15, R16 ;  /* 0x0000000f0b097223 */ /* 0x000fe20000008010 */
[C---:B------:R-:W-:Y:S01]  /*0ee0*/  VIADD R11, R13.reuse, 0x20 ;  /* 0x000000200d0b7836 */ /* 0x040fe20000000000 */
[----:B------:R-:W-:Y:S02]  /*0ef0*/  IADD3 R13, PT, PT, -R13, RZ, RZ ;  /* 0x000000ff0d0d7210 */ /* 0x000fe40007ffe1ff */
[----:B------:R-:W-:-:S02]  /*0f00*/  LOP3.LUT R12, R12, 0x800000, RZ, 0xfc, !PT ;  /* 0x008000000c0c7812 */ /* 0x000fc400078efcff */
[----:B------:R-:W-:Y:S02]  /*0f10*/  FSETP.NEU.FTZ.AND P0, PT, R9, R10, PT ;  /* 0x0000000a0900720b */ /* 0x000fe40003f1d000 */
[----:B------:R-:W-:Y:S02]  /*0f20*/  SHF.L.U32 R11, R12, R11, RZ ;  /* 0x0000000b0c0b7219 */ /* 0x000fe400000006ff */
[----:B------:R-:W-:Y:S02]  /*0f30*/  SEL R9, R13, RZ, P2 ;  /* 0x000000ff0d097207 */ /* 0x000fe40001000000 */
[----:B------:R-:W-:Y:S02]  /*0f40*/  ISETP.NE.AND P1, PT, R11, RZ, P1 ;  /* 0x000000ff0b00720c */ /* 0x000fe40000f25270 */
[----:B------:R-:W-:Y:S02]  /*0f50*/  SHF.R.U32.HI R9, RZ, R9, R12 ;  /* 0x00000009ff097219 */ /* 0x000fe4000001160c */
[----:B------:R-:W-:-:S02]  /*0f60*/  PLOP3.LUT P0, PT, P0, P1, PT, 0xf8, 0x8f ;  /* 0x00000000008f781c */ /* 0x000fc40000703f70 */
[----:B------:R-:W-:Y:S02]  /*0f70*/  SHF.R.U32.HI R11, RZ, 0x1, R9 ;  /* 0x00000001ff0b7819 */ /* 0x000fe40000011609 */
[----:B------:R-:W-:-:S04]  /*0f80*/  SEL R10, RZ, 0x1, !P0 ;  /* 0x00000001ff0a7807 */ /* 0x000fc80004000000 */
[----:B------:R-:W-:-:S04]  /*0f90*/  LOP3.LUT R10, R10, 0x1, R11, 0xf8, !PT ;  /* 0x000000010a0a7812 */ /* 0x000fc800078ef80b */
[----:B------:R-:W-:-:S05]  /*0fa0*/  LOP3.LUT R10, R10, R9, RZ, 0xc0, !PT ;  /* 0x000000090a0a7212 */ /* 0x000fca00078ec0ff */
[----:B------:R-:W-:-:S05]  /*0fb0*/  IMAD.IADD R11, R11, 0x1, R10 ;  /* 0x000000010b0b7824 */ /* 0x000fca00078e020a */
[----:B------:R-:W-:Y:S01]  /*0fc0*/  LOP3.LUT R0, R11, R0, RZ, 0xfc, !PT ;  /* 0x000000000b007212 */ /* 0x000fe200078efcff */
[----:B------:R-:W-:Y:S06]  /*0fd0*/  BRA `(.L_x_24) ;  /* 0x0000000000107947 */ /* 0x000fec0003800000 */
.L_x_23:
[----:B------:R-:W-:-:S04]  /*0fe0*/  LOP3.LUT R0, R0, 0x80000000, RZ, 0xc0, !PT ;  /* 0x8000000000007812 */ /* 0x000fc800078ec0ff */
[----:B------:R-:W-:Y:S01]  /*0ff0*/  LOP3.LUT R0, R0, 0x7f800000, RZ, 0xfc, !PT ;  /* 0x7f80000000007812 */ /* 0x000fe200078efcff */
[----:B------:R-:W-:Y:S06]  /*1000*/  BRA `(.L_x_24) ;  /* 0x0000000000047947 */ /* 0x000fec0003800000 */
.L_x_22:
[----:B------:R-:W-:-:S07]  /*1010*/  LEA R0, R9, R0, 0x17 ;  /* 0x0000000009007211 */ /* 0x000fce00078eb8ff */
.L_x_24:
[----:B------:R-:W-:Y:S05]  /*1020*/  BSYNC.RECONVERGENT B3 ;  /* 0x0000000000037941 */ /* 0x000fea0003800200 */
.L_x_21:
[----:B------:R-:W-:Y:S05]  /*1030*/  BRA `(.L_x_25) ;  /* 0x0000000000207947 */ /* 0x000fea0003800000 */
.L_x_20:
[----:B------:R-:W-:-:S04]  /*1040*/  LOP3.LUT R0, R11, 0x80000000, R0, 0x48, !PT ;  /* 0x800000000b007812 */ /* 0x000fc800078e4800 */
[----:B------:R-:W-:Y:S01]  /*1050*/  LOP3.LUT R0, R0, 0x7f800000, RZ, 0xfc, !PT ;  /* 0x7f80000000007812 */ /* 0x000fe200078efcff */
[----:B------:R-:W-:Y:S06]  /*1060*/  BRA `(.L_x_25) ;  /* 0x0000000000147947 */ /* 0x000fec0003800000 */
.L_x_19:
[----:B------:R-:W-:Y:S01]  /*1070*/  LOP3.LUT R0, R11, 0x80000000, R0, 0x48, !PT ;  /* 0x800000000b007812 */ /* 0x000fe200078e4800 */
[----:B------:R-:W-:Y:S06]  /*1080*/  BRA `(.L_x_25) ;  /* 0x00000000000c7947 */ /* 0x000fec0003800000 */
.L_x_18:
[----:B------:R-:W0:Y:S01]  /*1090*/  MUFU.RSQ R0, -QNAN ;  /* 0xffc0000000007908 */ /* 0x000e220000001400 */
[----:B------:R-:W-:Y:S05]  /*10a0*/  BRA `(.L_x_25) ;  /* 0x0000000000047947 */ /* 0x000fea0003800000 */
.L_x_17:
[----:B------:R-:W-:-:S07]  /*10b0*/  FADD.FTZ R0, R0, R3 ;  /* 0x0000000300007221 */ /* 0x000fce0000010000 */
.L_x_25:
[----:B------:R-:W-:Y:S05]  /*10c0*/  BSYNC.RECONVERGENT B2 ;  /* 0x0000000000027941 */ /* 0x000fea0003800200 */
.L_x_15:
[----:B------:R-:W-:-:S04]  /*10d0*/  HFMA2 R9, -RZ, RZ, 0, 0 ;  /* 0x00000000ff097431 */ /* 0x000fc800000001ff */
[----:B0-----:R-:W-:Y:S05]  /*10e0*/  RET.REL.NODEC R8 `(_Z8luvtorgbP6float4Pjj) ;  /* 0xffffffec08c47950 */ /* 0x001fea0003c3ffff */
.L_x_26:
[----:B------:R-:W-:-:S00]  /*10f0*/  BRA `(.L_x_26) ;  /* 0xfffffffc00fc7947 */ /* 0x000fc0000383ffff */
[----:B------:R-:W-:-:S00]  /*1100*/  NOP ;  /* 0x0000000000007918 */ /* 0x000fc00000000000 */
[----:B------:R-:W-:-:S00]  /*1110*/  NOP ;  /* 0x0000000000007918 */ /* 0x000fc00000000000 */
[----:B------:R-:W-:-:S00]  /*1120*/  NOP ;  /* 0x0000000000007918 */ /* 0x000fc00000000000 */
[----:B------:R-:W-:-:S00]  /*1130*/  NOP ;  /* 0x0000000000007918 */ /* 0x000fc00000000000 */
[----:B------:R-:W-:-:S00]  /*1140*/  NOP ;  /* 0x0000000000007918 */ /* 0x000fc00000000000 */
[----:B------:R-:W-:-:S00]  /*1150*/  NOP ;  /* 0x0000000000007918 */ /* 0x000fc00000000000 */
[----:B------:R-:W-:-:S00]  /*1160*/  NOP ;  /* 0x0000000000007918 */ /* 0x000fc00000000000 */
[----:B------:R-:W-:-:S00]  /*1170*/  NOP ;  /* 0x0000000000007918 */ /* 0x000fc00000000000 */
.L_x_27:


//--------------------- .nv.shared.reserved.0     --------------------------
	.section	.nv.shared.reserved.0,"aw",@nobits
	.weak		__nv_reservedSMEM_offset_0_alias
	.size		__nv_reservedSMEM_offset_0_alias, 0, 64
	.other		__nv_reservedSMEM_offset_0_alias,@"STO_CUDA_RESERVED_SHARED STV_DEFAULT"
__nv_reservedSMEM_offset_0_alias:
	.zero		0
	.zero		64


//--------------------- .nv.constant0._Z8luvtorgbP6float4Pjj --------------------------
	.section	.nv.constant0._Z8luvtorgbP6float4Pjj,"a",@progbits
	.sectionflags	@""
	.align	4
.nv.constant0._Z8luvtorgbP6float4Pjj:
	.zero		916


//--------------------- SYMBOLS --------------------------

	.type		.nv.reservedSmem.offset0,@object
	.size		.nv.reservedSmem.offset0,0x4
